//
// Generated by NVIDIA NVVM Compiler
//
// Compiler Build ID: CL-36424714
// Cuda compilation tools, release 13.0, V13.0.88
// Based on NVVM 20.0.0
//

.version 9.0
.target sm_100
.address_size 64

	// .globl	_Z10stencil_1dPiS_
.extern .func  (.param .b32 func_retval0) vprintf
(
	.param .b64 vprintf_param_0,
	.param .b64 vprintf_param_1
)
;
// _ZZ10stencil_1dPiS_E4temp has been demoted
.global .align 1 .b8 $str[47] = {116, 104, 114, 101, 97, 100, 73, 100, 120, 46, 120, 32, 61, 32, 37, 51, 100, 44, 32, 103, 105, 110, 100, 101, 120, 32, 61, 32, 37, 51, 100, 44, 32, 108, 105, 110, 100, 101, 120, 32, 61, 32, 37, 51, 100, 10};
.global .align 1 .b8 $str$1[177] = {116, 104, 114, 101, 97, 100, 73, 100, 120, 46, 120, 32, 61, 32, 37, 51, 100, 44, 32, 108, 105, 110, 100, 101, 120, 32, 45, 32, 82, 65, 68, 73, 85, 83, 32, 61, 32, 37, 51, 100, 44, 32, 103, 105, 110, 100, 101, 120, 32, 45, 32, 82, 65, 68, 73, 85, 83, 32, 61, 32, 37, 51, 100, 44, 32, 108, 105, 110, 100, 101, 120, 32, 43, 32, 66, 76, 79, 67, 75, 95, 83, 73, 90, 69, 32, 61, 32, 37, 51, 100, 44, 32, 103, 105, 110, 100, 101, 120, 32, 43, 32, 66, 76, 79, 67, 75, 95, 83, 73, 90, 69, 32, 61, 32, 37, 51, 100, 44, 10, 105, 110, 91, 103, 105, 110, 100, 101, 120, 32, 45, 32, 82, 65, 68, 73, 85, 83, 93, 32, 61, 32, 37, 51, 100, 44, 32, 105, 110, 91, 103, 105, 110, 100, 101, 120, 32, 43, 32, 66, 76, 79, 67, 75, 95, 83, 73, 90, 69, 93, 32, 61, 32, 37, 51, 100, 10};

.visible .entry _Z10stencil_1dPiS_(
	.param .u64 .ptr .align 1 _Z10stencil_1dPiS__param_0,
	.param .u64 .ptr .align 1 _Z10stencil_1dPiS__param_1
)
{
	.local .align 8 .b8 	__local_depot0[32];
	.reg .b64 	%SP;
	.reg .b64 	%SPL;
	.reg .pred 	%p<2>;
	.reg .b32 	%r<30>;
	.reg .b64 	%rd<16>;
	// demoted variable
	.shared .align 4 .b8 _ZZ10stencil_1dPiS_E4temp[56];
	mov.u64 	%SPL, __local_depot0;
	cvta.local.u64 	%SP, %SPL;
	ld.param.u64 	%rd4, [_Z10stencil_1dPiS__param_0];
	ld.param.u64 	%rd3, [_Z10stencil_1dPiS__param_1];
	cvta.to.global.u64 	%rd5, %rd4;
	add.u64 	%rd6, %SP, 0;
	add.u64 	%rd1, %SPL, 0;
	mov.u32 	%r1, %tid.x;
	mov.u32 	%r6, %ctaid.x;
	mov.u32 	%r7, %ntid.x;
	mad.lo.s32 	%r2, %r6, %r7, %r1;
	add.s32 	%r8, %r1, 2;
	st.local.v2.u32 	[%rd1], {%r1, %r2};
	st.local.u32 	[%rd1+8], %r8;
	mov.u64 	%rd7, $str;
	cvta.global.u64 	%rd8, %rd7;
	{ // callseq 0, 0
	.param .b64 param0;
	st.param.b64 	[param0], %rd8;
	.param .b64 param1;
	st.param.b64 	[param1], %rd6;
	.param .b32 retval0;
	call.uni (retval0), 
	vprintf, 
	(
	param0, 
	param1
	);
	ld.param.b32 	%r9, [retval0];
	} // callseq 0
	mul.wide.s32 	%rd9, %r2, 4;
	add.s64 	%rd2, %rd5, %rd9;
	ld.global.u32 	%r11, [%rd2];
	shl.b32 	%r12, %r1, 2;
	mov.u32 	%r13, _ZZ10stencil_1dPiS_E4temp;
	add.s32 	%r5, %r13, %r12;
	st.shared.u32 	[%r5+8], %r11;
	setp.gt.u32 	%p1, %r1, 1;
	@%p1 bra 	$L__BB0_2;
	add.s32 	%r14, %r2, -2;
	ld.global.u32 	%r15, [%rd2+-8];
	st.shared.u32 	[%r5], %r15;
	add.s32 	%r16, %r2, 10;
	ld.global.u32 	%r17, [%rd2+40];
	add.s32 	%r18, %r1, 12;
	st.shared.u32 	[%r5+48], %r17;
	st.local.v2.u32 	[%rd1], {%r1, %r1};
	st.local.v2.u32 	[%rd1+8], {%r14, %r18};
	st.local.v2.u32 	[%rd1+16], {%r16, %r15};
	st.local.u32 	[%rd1+24], %r17;
	mov.u64 	%rd10, $str$1;
	cvta.global.u64 	%rd11, %rd10;
	{ // callseq 1, 0
	.param .b64 param0;
	st.param.b64 	[param0], %rd11;
	.param .b64 param1;
	st.param.b64 	[param1], %rd6;
	.param .b32 retval0;
	call.uni (retval0), 
	vprintf, 
	(
	param0, 
	param1
	);
	ld.param.b32 	%r19, [retval0];
	} // callseq 1
$L__BB0_2:
	bar.sync 	0;
	ld.shared.u32 	%r21, [%r5];
	ld.shared.u32 	%r22, [%r5+4];
	add.s32 	%r23, %r22, %r21;
	ld.shared.u32 	%r24, [%r5+8];
	add.s32 	%r25, %r24, %r23;
	ld.shared.u32 	%r26, [%r5+12];
	add.s32 	%r27, %r26, %r25;
	ld.shared.u32 	%r28, [%r5+16];
	add.s32 	%r29, %r28, %r27;
	cvta.to.global.u64 	%rd13, %rd3;
	add.s64 	%rd15, %rd13, %rd9;
	st.global.u32 	[%rd15], %r29;
	ret;

}


// ===== COMPILED SASS (sm_100) =====

	.target	sm_100

	.elftype	@"ET_EXEC"


//--------------------- .note.nv.tkinfo           --------------------------
	.section	.note.nv.tkinfo,"",@"SHT_NOTE"
	.sectionflags	@"SHF_NOTE_NV_TKINFO"
	.tkinfo
        /*0018*/ 	.word	0x00000002
        /*0030*/ 	.string	""
        /*0030*/ 	.string	"ptxas"
        /*0030*/ 	.string	"Cuda compilation tools, release 13.0, V13.0.88"
        /*0030*/ 	.string	"Build cuda_13.0.r13.0/compiler.36424714_0"
        /*0030*/ 	.string	"-arch sm_100 -m 64 "



//--------------------- .note.nv.cuinfo           --------------------------
	.section	.note.nv.cuinfo,"",@"SHT_NOTE"
	.sectionflags	@"SHF_NOTE_NV_CUINFO"
        /*0018*/ 	.short	0x0002
        /*001a*/ 	.short	0x0064
        /*001c*/ 	.short	0x0082
	.zero		2


//--------------------- .nv.info                  --------------------------
	.section	.nv.info,"",@"SHT_CUDA_INFO"
	.align	4


	//----- nvinfo : EIATTR_REGCOUNT
	.align		4
        /*0000*/ 	.byte	0x04, 0x2f
        /*0002*/ 	.short	(.L_3 - .L_2)
	.align		4
.L_2:
        /*0004*/ 	.word	index@(_Z10stencil_1dPiS_)
        /*0008*/ 	.word	0x00000019


	//----- nvinfo : EIATTR_FRAME_SIZE
	.align		4
.L_3:
        /*000c*/ 	.byte	0x04, 0x11
        /*000e*/ 	.short	(.L_5 - .L_4)
	.align		4
.L_4:
        /*0010*/ 	.word	index@(_Z10stencil_1dPiS_)
        /*0014*/ 	.word	0x00000020


	//----- nvinfo : EIATTR_MIN_STACK_SIZE
	.align		4
.L_5:
        /*0018*/ 	.byte	0x04, 0x12
        /*001a*/ 	.short	(.L_7 - .L_6)
	.align		4
.L_6:
        /*001c*/ 	.word	index@(_Z10stencil_1dPiS_)
        /*0020*/ 	.word	0x00000020
.L_7:


//--------------------- .nv.compat                --------------------------
	.section	.nv.compat,"",@"SHT_CUDA_COMPAT_INFO"
	.align	4
        /*0000*/ 	.byte	0x02, 0x09, 0x00, 0x00, 0x02, 0x02, 0x01, 0x00, 0x02, 0x05, 0x05, 0x00, 0x03, 0x07, 0x01, 0x01
        /*0010*/ 	.byte	0x02, 0x03, 0x00, 0x00, 0x02, 0x06, 0x01, 0x00, 0x04, 0x0b, 0x08, 0x00, 0x09, 0x00, 0x00, 0x00
        /*0020*/ 	.byte	0x00, 0x00, 0x00, 0x00


//--------------------- .nv.info._Z10stencil_1dPiS_ --------------------------
	.section	.nv.info._Z10stencil_1dPiS_,"",@"SHT_CUDA_INFO"
	.sectionflags	@""
	.align	4


	//----- nvinfo : EIATTR_CUDA_API_VERSION
	.align		4
        /*0000*/ 	.byte	0x04, 0x37
        /*0002*/ 	.short	(.L_9 - .L_8)
.L_8:
        /*0004*/ 	.word	0x00000082


	//----- nvinfo : EIATTR_KPARAM_INFO
	.align		4
.L_9:
        /*0008*/ 	.byte	0x04, 0x17
        /*000a*/ 	.short	(.L_11 - .L_10)
.L_10:
        /*000c*/ 	.word	0x00000000
        /*0010*/ 	.short	0x0001
        /*0012*/ 	.short	0x0008
        /*0014*/ 	.byte	0x00, 0xf5, 0x21, 0x00


	//----- nvinfo : EIATTR_KPARAM_INFO
	.align		4
.L_11:
        /*0018*/ 	.byte	0x04, 0x17
        /*001a*/ 	.short	(.L_13 - .L_12)
.L_12:
        /*001c*/ 	.word	0x00000000
        /*0020*/ 	.short	0x0000
        /*0022*/ 	.short	0x0000
        /*0024*/ 	.byte	0x00, 0xf5, 0x21, 0x00


	//----- nvinfo : EIATTR_SPARSE_MMA_MASK
	.align		4
.L_13:
        /*0028*/ 	.byte	0x03, 0x50
        /*002a*/ 	.short	0x0000


	//----- nvinfo : EIATTR_MAXREG_COUNT
	.align		4
        /*002c*/ 	.byte	0x03, 0x1b
        /*002e*/ 	.short	0x00ff


	//----- nvinfo : EIATTR_NUM_BARRIERS
	.align		4
        /*0030*/ 	.byte	0x02, 0x4c
        /*0032*/ 	.byte	0x01
	.zero		1


	//----- nvinfo : EIATTR_EXTERNS
	.align		4
        /*0034*/ 	.byte	0x04, 0x0f
        /*0036*/ 	.short	(.L_15 - .L_14)


	//   ....[0]....
	.align		4
.L_14:
        /*0038*/ 	.word	index@(vprintf)


	//----- nvinfo : EIATTR_MERCURY_ISA_VERSION
	.align		4
.L_15:
        /*003c*/ 	.byte	0x03, 0x5f
        /*003e*/ 	.short	0x0101


	//----- nvinfo : EIATTR_VRC_CTA_INIT_COUNT
	.align		4
        /*0040*/ 	.byte	0x02, 0x4a
	.zero		1
	.zero		1


	//----- nvinfo : EIATTR_SYSCALL_OFFSETS
	.align		4
        /*0044*/ 	.byte	0x04, 0x46
        /*0046*/ 	.short	(.L_17 - .L_16)


	//   ....[0]....
.L_16:
        /*0048*/ 	.word	0x00000160


	//   ....[1]....
        /*004c*/ 	.word	0x00000350


	//----- nvinfo : EIATTR_EXIT_INSTR_OFFSETS
	.align		4
.L_17:
        /*0050*/ 	.byte	0x04, 0x1c
        /*0052*/ 	.short	(.L_19 - .L_18)


	//   ....[0]....
.L_18:
        /*0054*/ 	.word	0x00000420


	//----- nvinfo : EIATTR_CRS_STACK_SIZE
	.align		4
.L_19:
        /*0058*/ 	.byte	0x04, 0x1e
        /*005a*/ 	.short	(.L_21 - .L_20)
.L_20:
        /*005c*/ 	.word	0x00000000


	//----- nvinfo : EIATTR_CBANK_PARAM_SIZE
	.align		4
.L_21:
        /*0060*/ 	.byte	0x03, 0x19
        /*0062*/ 	.short	0x0010


	//----- nvinfo : EIATTR_PARAM_CBANK
	.align		4
        /*0064*/ 	.byte	0x04, 0x0a
        /*0066*/ 	.short	(.L_23 - .L_22)
	.align		4
.L_22:
        /*0068*/ 	.word	index@(.nv.constant0._Z10stencil_1dPiS_)
        /*006c*/ 	.short	0x0380
        /*006e*/ 	.short	0x0010


	//----- nvinfo : EIATTR_SW_WAR
	.align		4
.L_23:
        /*0070*/ 	.byte	0x04, 0x36
        /*0072*/ 	.short	(.L_25 - .L_24)
.L_24:
        /*0074*/ 	.word	0x00000008
.L_25:


//--------------------- .nv.callgraph             --------------------------
	.section	.nv.callgraph,"",@"SHT_CUDA_CALLGRAPH"
	.align	4
	.sectionentsize	8
	.align		4
        /*0000*/ 	.word	0x00000000
	.align		4
        /*0004*/ 	.word	0xffffffff
	.align		4
        /*0008*/ 	.word	index@(_Z10stencil_1dPiS_)
	.align		4
        /*000c*/ 	.word	index@(vprintf)
	.align		4
        /*0010*/ 	.word	0x00000000
	.align		4
        /*0014*/ 	.word	0xfffffffe
	.align		4
        /*0018*/ 	.word	0x00000000
	.align		4
        /*001c*/ 	.word	0xfffffffd
	.align		4
        /*0020*/ 	.word	0x00000000
	.align		4
        /*0024*/ 	.word	0xfffffffc


//--------------------- .nv.constant4             --------------------------
	.section	.nv.constant4,"a",@progbits
	.align	8
	.align		8
.nv.constant4:
        /*0000*/ 	.dword	vprintf
	.align		8
        /*0008*/ 	.dword	$str
	.align		8
        /*0010*/ 	.dword	$str$1


//--------------------- .text._Z10stencil_1dPiS_  --------------------------
	.section	.text._Z10stencil_1dPiS_,"ax",@progbits
	.align	128
        .global         _Z10stencil_1dPiS_
        .type           _Z10stencil_1dPiS_,@function
        .size           _Z10stencil_1dPiS_,(.L_x_3 - _Z10stencil_1dPiS_)
        .other          _Z10stencil_1dPiS_,@"STO_CUDA_ENTRY STV_DEFAULT"
_Z10stencil_1dPiS_:
.text._Z10stencil_1dPiS_:
[----:B------:R-:W0:Y:S01]  /*0000*/  LDC R1, c[0x0][0x37c] ;  /* 0x0000df00ff017b82 */ /* 0x000e220000000800 */
[----:B------:R-:W1:Y:S01]  /*0010*/  S2R R16, SR_TID.X ;  /* 0x0000000000107919 */ /* 0x000e620000002100 */
[----:B------:R-:W2:Y:S06]  /*0020*/  LDCU UR5, c[0x0][0x2fc] ;  /* 0x00005f80ff0577ac */ /* 0x000eac0008000800 */
[----:B------:R-:W3:Y:S01]  /*0030*/  S2UR UR6, SR_CTAID.X ;  /* 0x00000000000679c3 */ /* 0x000ee20000002500 */
[----:B0-----:R-:W-:Y:S01]  /*0040*/  VIADD R1, R1, 0xffffffe0 ;  /* 0xffffffe001017836 */ /* 0x001fe20000000000 */
[----:B------:R-:W-:Y:S01]  /*0050*/  MOV R2, 0x0 ;  /* 0x0000000000027802 */ /* 0x000fe20000000f00 */
[----:B------:R-:W0:Y:S01]  /*0060*/  LDCU UR4, c[0x0][0x2f8] ;  /* 0x00005f00ff0477ac */ /* 0x000e220008000800 */
[----:B------:R-:W4:Y:S04]  /*0070*/  LDCU.64 UR36, c[0x0][0x358] ;  /* 0x00006b00ff2477ac */ /* 0x000f280008000a00 */
[----:B------:R-:W3:Y:S08]  /*0080*/  LDC R17, c[0x0][0x360] ;  /* 0x0000d800ff117b82 */ /* 0x000ef00000000800 */
[----:B------:R1:W4:Y:S01]  /*0090*/  LDC.64 R8, c[0x4][R2] ;  /* 0x0100000002087b82 */ /* 0x0003220000000a00 */
[----:B0-----:R-:W-:-:S04]  /*00a0*/  IADD3 R18, P0, PT, R1, UR4, RZ ;  /* 0x0000000401127c10 */ /* 0x001fc8000ff1e0ff */
[----:B--2---:R-:W-:Y:S02]  /*00b0*/  IADD3.X R19, PT, PT, RZ, UR5, RZ, P0, !PT ;  /* 0x00000005ff137c10 */ /* 0x004fe400087fe4ff */
[----:B------:R-:W-:Y:S01]  /*00c0*/  MOV R6, R18 ;  /* 0x0000001200067202 */ /* 0x000fe20000000f00 */
[----:B-1----:R-:W-:Y:S02]  /*00d0*/  VIADD R0, R16, 0x2 ;  /* 0x0000000210007836 */ /* 0x002fe40000000000 */
[----:B---3--:R-:W-:Y:S01]  /*00e0*/  IMAD R17, R17, UR6, R16 ;  /* 0x0000000611117c24 */ /* 0x008fe2000f8e0210 */
[----:B------:R-:W0:Y:S01]  /*00f0*/  LDCU.64 UR6, c[0x4][0x8] ;  /* 0x01000100ff0677ac */ /* 0x000e220008000a00 */
[----:B------:R-:W-:Y:S01]  /*0100*/  IMAD.MOV.U32 R7, RZ, RZ, R19 ;  /* 0x000000ffff077224 */ /* 0x000fe200078e0013 */
[----:B------:R1:W-:Y:S04]  /*0110*/  STL [R1+0x8], R0 ;  /* 0x0000080001007387 */ /* 0x0003e80000100800 */
[----:B------:R1:W-:Y:S01]  /*0120*/  STL.64 [R1], R16 ;  /* 0x0000001001007387 */ /* 0x0003e20000100a00 */
[----:B0-----:R-:W-:-:S02]  /*0130*/  IMAD.U32 R4, RZ, RZ, UR6 ;  /* 0x00000006ff047e24 */ /* 0x001fc4000f8e00ff */
[----:B-1--4-:R-:W-:-:S07]  /*0140*/  IMAD.U32 R5, RZ, RZ, UR7 ;  /* 0x00000007ff057e24 */ /* 0x012fce000f8e00ff */
[----:B------:R-:W-:-:S07]  /*0150*/  LEPC R20, `(.L_x_0) ;  /* 0x000000001014794e */ /* 0x000fce0000000000 */
[----:B------:R-:W-:Y:S05]  /*0160*/  CALL.ABS.NOINC R8 ;  /* 0x0000000008007343 */ /* 0x000fea0003c00000 */
.L_x_0:
[----:B------:R-:W0:Y:S02]  /*0170*/  LDC.64 R4, c[0x0][0x380] ;  /* 0x0000e000ff047b82 */ /* 0x000e240000000a00 */
[----:B0-----:R-:W-:-:S05]  /*0180*/  IMAD.WIDE R4, R17, 0x4, R4 ;  /* 0x0000000411047825 */ /* 0x001fca00078e0204 */
[----:B------:R-:W2:Y:S01]  /*0190*/  LDG.E R3, desc[UR36][R4.64] ;  /* 0x0000002404037981 */ /* 0x000ea2000c1e1900 */
[----:B------:R-:W0:Y:S01]  /*01a0*/  S2UR UR5, SR_CgaCtaId ;  /* 0x00000000000579c3 */ /* 0x000e220000008800 */
[----:B------:R-:W-:Y:S01]  /*01b0*/  UMOV UR4, 0x400 ;  /* 0x0000040000047882 */ /* 0x000fe20000000000 */
[----:B------:R-:W-:Y:S01]  /*01c0*/  ISETP.GT.U32.AND P0, PT, R16, 0x1, PT ;  /* 0x000000011000780c */ /* 0x000fe20003f04070 */
[----:B0-----:R-:W-:-:S06]  /*01d0*/  ULEA UR4, UR5, UR4, 0x18 ;  /* 0x0000000405047291 */ /* 0x001fcc000f8ec0ff */
[----:B------:R-:W-:-:S05]  /*01e0*/  LEA R22, R16, UR4, 0x2 ;  /* 0x0000000410167c11 */ /* 0x000fca000f8e10ff */
[----:B--2---:R0:W-:Y:S01]  /*01f0*/  STS [R22+0x8], R3 ;  /* 0x0000080316007388 */ /* 0x0041e20000000800 */
[----:B------:R-:W-:Y:S05]  /*0200*/  @P0 BRA `(.L_x_1) ;  /* 0x0000000000540947 */ /* 0x000fea0003800000 */
[----:B------:R-:W2:Y:S04]  /*0210*/  LDG.E R11, desc[UR36][R4.64+-0x8] ;  /* 0xfffff824040b7981 */ /* 0x000ea8000c1e1900 */
[----:B------:R1:W3:Y:S01]  /*0220*/  LDG.E R0, desc[UR36][R4.64+0x28] ;  /* 0x0000282404007981 */ /* 0x0002e2000c1e1900 */
[----:B------:R-:W-:Y:S01]  /*0230*/  IADD3 R9, PT, PT, R16, 0xc, RZ ;  /* 0x0000000c10097810 */ /* 0x000fe20007ffe0ff */
[----:B------:R-:W-:Y:S01]  /*0240*/  IMAD.MOV.U32 R12, RZ, RZ, R16 ;  /* 0x000000ffff0c7224 */ /* 0x000fe200078e0010 */
[----:B------:R-:W-:Y:S01]  /*0250*/  MOV R13, R16 ;  /* 0x00000010000d7202 */ /* 0x000fe20000000f00 */
[C---:B------:R-:W-:Y:S01]  /*0260*/  VIADD R8, R17.reuse, 0xfffffffe ;  /* 0xfffffffe11087836 */ /* 0x040fe20000000000 */
[----:B------:R-:W-:Y:S01]  /*0270*/  IADD3 R10, PT, PT, R17, 0xa, RZ ;  /* 0x0000000a110a7810 */ /* 0x000fe20007ffe0ff */
[----:B0-----:R-:W0:Y:S01]  /*0280*/  LDC.64 R2, c[0x4][R2] ;  /* 0x0100000002027b82 */ /* 0x001e220000000a00 */
[----:B------:R-:W1:Y:S01]  /*0290*/  LDCU.64 UR4, c[0x4][0x10] ;  /* 0x01000200ff0477ac */ /* 0x000e620008000a00 */
[----:B------:R4:W-:Y:S01]  /*02a0*/  STL.64 [R1], R12 ;  /* 0x0000000c01007387 */ /* 0x0009e20000100a00 */
[----:B------:R-:W-:Y:S01]  /*02b0*/  IMAD.MOV.U32 R6, RZ, RZ, R18 ;  /* 0x000000ffff067224 */ /* 0x000fe200078e0012 */
[----:B------:R-:W-:-:S02]  /*02c0*/  MOV R7, R19 ;  /* 0x0000001300077202 */ /* 0x000fc40000000f00 */
[----:B------:R4:W-:Y:S01]  /*02d0*/  STL.64 [R1+0x8], R8 ;  /* 0x0000080801007387 */ /* 0x0009e20000100a00 */
[----:B-1----:R-:W-:Y:S01]  /*02e0*/  IMAD.U32 R4, RZ, RZ, UR4 ;  /* 0x00000004ff047e24 */ /* 0x002fe2000f8e00ff */
[----:B------:R-:W-:Y:S02]  /*02f0*/  MOV R5, UR5 ;  /* 0x0000000500057c02 */ /* 0x000fe40008000f00 */
[----:B--2---:R4:W-:Y:S04]  /*0300*/  STL.64 [R1+0x10], R10 ;  /* 0x0000100a01007387 */ /* 0x0049e80000100a00 */
[----:B------:R4:W-:Y:S04]  /*0310*/  STS [R22], R11 ;  /* 0x0000000b16007388 */ /* 0x0009e80000000800 */
[----:B---3--:R4:W-:Y:S04]  /*0320*/  STS [R22+0x30], R0 ;  /* 0x0000300016007388 */ /* 0x0089e80000000800 */
[----:B0-----:R4:W-:Y:S02]  /*0330*/  STL [R1+0x18], R0 ;  /* 0x0000180001007387 */ /* 0x0019e40000100800 */
[----:B------:R-:W-:-:S07]  /*0340*/  LEPC R20, `(.L_x_1) ;  /* 0x000000001014794e */ /* 0x000fce0000000000 */
[----:B----4-:R-:W-:Y:S05]  /*0350*/  CALL.ABS.NOINC R2 ;  /* 0x0000000002007343 */ /* 0x010fea0003c00000 */
.L_x_1:
[----:B------:R-:W-:Y:S05]  /*0360*/  WARPSYNC.ALL ;  /* 0x0000000000007948 */ /* 0x000fea0003800000 */
[----:B------:R-:W-:Y:S08]  /*0370*/  BAR.SYNC.DEFER_BLOCKING 0x0 ;  /* 0x0000000000007b1d */ /* 0x000ff00000010000 */
[----:B0-----:R-:W0:Y:S01]  /*0380*/  LDC.64 R2, c[0x0][0x388] ;  /* 0x0000e200ff027b82 */ /* 0x001e220000000a00 */
[----:B------:R-:W-:Y:S04]  /*0390*/  LDS R0, [R22] ;  /* 0x0000000016007984 */ /* 0x000fe80000000800 */
[----:B------:R-:W-:Y:S01]  /*03a0*/  LDS R5, [R22+0x4] ;  /* 0x0000040016057984 */ /* 0x000fe20000000800 */
[----:B0-----:R-:W-:-:S03]  /*03b0*/  IMAD.WIDE R2, R17, 0x4, R2 ;  /* 0x0000000411027825 */ /* 0x001fc600078e0202 */
[----:B------:R-:W0:Y:S04]  /*03c0*/  LDS R4, [R22+0x8] ;  /* 0x0000080016047984 */ /* 0x000e280000000800 */
[----:B------:R-:W-:Y:S04]  /*03d0*/  LDS R7, [R22+0xc] ;  /* 0x00000c0016077984 */ /* 0x000fe80000000800 */
[----:B------:R-:W1:Y:S01]  /*03e0*/  LDS R6, [R22+0x10] ;  /* 0x0000100016067984 */ /* 0x000e620000000800 */
[----:B0-----:R-:W-:-:S04]  /*03f0*/  IADD3 R0, PT, PT, R4, R5, R0 ;  /* 0x0000000504007210 */ /* 0x001fc80007ffe000 */
[----:B-1----:R-:W-:-:S05]  /*0400*/  IADD3 R7, PT, PT, R6, R7, R0 ;  /* 0x0000000706077210 */ /* 0x002fca0007ffe000 */
[----:B------:R-:W-:Y:S01]  /*0410*/  STG.E desc[UR36][R2.64], R7 ;  /* 0x0000000702007986 */ /* 0x000fe2000c101924 */
[----:B------:R-:W-:Y:S05]  /*0420*/  EXIT ;  /* 0x000000000000794d */ /* 0x000fea0003800000 */
.L_x_2:
[----:B------:R-:W-:-:S00]  /*0430*/  BRA `(.L_x_2) ;  /* 0xfffffffc00fc7947 */ /* 0x000fc0000383ffff */
[----:B------:R-:W-:-:S00]  /*0440*/  NOP ;  /* 0x0000000000007918 */ /* 0x000fc00000000000 */
        /* <DEDUP_REMOVED lines=11> */
.L_x_3:


//--------------------- .nv.global.init           --------------------------
	.section	.nv.global.init,"aw",@progbits
.nv.global.init:
	.type		$str,@object
	.size		$str,($str$1 - $str)
$str:
        /*0000*/ 	.byte	0x74, 0x68, 0x72, 0x65, 0x61, 0x64, 0x49, 0x64, 0x78, 0x2e, 0x78, 0x20, 0x3d, 0x20, 0x25, 0x33
        /*0010*/ 	.byte	0x64, 0x2c, 0x20, 0x67, 0x69, 0x6e, 0x64, 0x65, 0x78, 0x20, 0x3d, 0x20, 0x25, 0x33, 0x64, 0x2c
        /*0020*/ 	.byte	0x20, 0x6c, 0x69, 0x6e, 0x64, 0x65, 0x78, 0x20, 0x3d, 0x20, 0x25, 0x33, 0x64, 0x0a, 0x00
	.type		$str$1,@object
	.size		$str$1,(.L_1 - $str$1)
$str$1:
        /*002f*/ 	.byte	0x74, 0x68, 0x72, 0x65, 0x61, 0x64, 0x49, 0x64, 0x78, 0x2e, 0x78, 0x20, 0x3d, 0x20, 0x25, 0x33
        /* <DEDUP_REMOVED lines=10> */
        /*00df*/ 	.byte	0x00
.L_1:


//--------------------- .nv.shared._Z10stencil_1dPiS_ --------------------------
	.section	.nv.shared._Z10stencil_1dPiS_,"aw",@nobits
	.sectionflags	@""
	.align	4
.nv.shared._Z10stencil_1dPiS_:
	.zero		1080


//--------------------- .nv.shared.reserved.0     --------------------------
	.section	.nv.shared.reserved.0,"aw",@nobits
	.weak		__nv_reservedSMEM_offset_0_alias
	.size		__nv_reservedSMEM_offset_0_alias, 0, 64
	.other		__nv_reservedSMEM_offset_0_alias,@"STO_CUDA_RESERVED_SHARED STV_DEFAULT"
__nv_reservedSMEM_offset_0_alias:
	.zero		0
	.zero		64


//--------------------- .nv.constant0._Z10stencil_1dPiS_ --------------------------
	.section	.nv.constant0._Z10stencil_1dPiS_,"a",@progbits
	.sectionflags	@""
	.align	4
.nv.constant0._Z10stencil_1dPiS_:
	.zero		912


//--------------------- SYMBOLS --------------------------

	.type		.nv.reservedSmem.offset0,@object
	.size		.nv.reservedSmem.offset0,0x4
	.type		.nv.reservedSmem.cap,@object
	.size		.nv.reservedSmem.cap,0x4
	.type		vprintf,@function
